//
// Generated by NVIDIA NVVM Compiler
//
// Compiler Build ID: CL-36424714
// Cuda compilation tools, release 13.0, V13.0.88
// Based on NVVM 20.0.0
//

.version 9.0
.target sm_100
.address_size 64

	// .globl	_Z6vecAddPfS_S_i

.visible .entry _Z6vecAddPfS_S_i(
	.param .u64 .ptr .align 1 _Z6vecAddPfS_S_i_param_0,
	.param .u64 .ptr .align 1 _Z6vecAddPfS_S_i_param_1,
	.param .u64 .ptr .align 1 _Z6vecAddPfS_S_i_param_2,
	.param .u32 _Z6vecAddPfS_S_i_param_3
)
{
	.reg .pred 	%p<2>;
	.reg .b32 	%r<12>;
	.reg .b32 	%f<4>;
	.reg .b64 	%rd<11>;

	ld.param.u64 	%rd1, [_Z6vecAddPfS_S_i_param_0];
	ld.param.u64 	%rd2, [_Z6vecAddPfS_S_i_param_1];
	ld.param.u64 	%rd3, [_Z6vecAddPfS_S_i_param_2];
	ld.param.u32 	%r2, [_Z6vecAddPfS_S_i_param_3];
	mov.u32 	%r3, %ctaid.y;
	mov.u32 	%r4, %ntid.y;
	mov.u32 	%r5, %tid.y;
	mad.lo.s32 	%r6, %r3, %r4, %r5;
	mov.u32 	%r7, %ctaid.x;
	mov.u32 	%r8, %ntid.x;
	mov.u32 	%r9, %tid.x;
	mov.u32 	%r10, %nctaid.x;
	mad.lo.s32 	%r11, %r6, %r10, %r7;
	mad.lo.s32 	%r1, %r11, %r8, %r9;
	setp.ge.s32 	%p1, %r1, %r2;
	@%p1 bra 	$L__BB0_2;
	cvta.to.global.u64 	%rd4, %rd1;
	cvta.to.global.u64 	%rd5, %rd2;
	cvta.to.global.u64 	%rd6, %rd3;
	mul.wide.s32 	%rd7, %r1, 4;
	add.s64 	%rd8, %rd4, %rd7;
	ld.global.f32 	%f1, [%rd8];
	add.s64 	%rd9, %rd5, %rd7;
	ld.global.f32 	%f2, [%rd9];
	add.f32 	%f3, %f1, %f2;
	add.s64 	%rd10, %rd6, %rd7;
	st.global.f32 	[%rd10], %f3;
$L__BB0_2:
	ret;

}


// ===== COMPILED SASS (sm_100) =====

	.target	sm_100

	.elftype	@"ET_EXEC"


//--------------------- .note.nv.tkinfo           --------------------------
	.section	.note.nv.tkinfo,"",@"SHT_NOTE"
	.sectionflags	@"SHF_NOTE_NV_TKINFO"
	.tkinfo
        /*0018*/ 	.word	0x00000002
        /*0030*/ 	.string	""
        /*0030*/ 	.string	"ptxas"
        /*0030*/ 	.string	"Cuda compilation tools, release 13.0, V13.0.88"
        /*0030*/ 	.string	"Build cuda_13.0.r13.0/compiler.36424714_0"
        /*0030*/ 	.string	"-arch sm_100 -m 64 "



//--------------------- .note.nv.cuinfo           --------------------------
	.section	.note.nv.cuinfo,"",@"SHT_NOTE"
	.sectionflags	@"SHF_NOTE_NV_CUINFO"
        /*0018*/ 	.short	0x0002
        /*001a*/ 	.short	0x0064
        /*001c*/ 	.short	0x0082
	.zero		2


//--------------------- .nv.info                  --------------------------
	.section	.nv.info,"",@"SHT_CUDA_INFO"
	.align	4


	//----- nvinfo : EIATTR_REGCOUNT
	.align		4
        /*0000*/ 	.byte	0x04, 0x2f
        /*0002*/ 	.short	(.L_1 - .L_0)
	.align		4
.L_0:
        /*0004*/ 	.word	index@(_Z6vecAddPfS_S_i)
        /*0008*/ 	.word	0x0000000c


	//----- nvinfo : EIATTR_FRAME_SIZE
	.align		4
.L_1:
        /*000c*/ 	.byte	0x04, 0x11
        /*000e*/ 	.short	(.L_3 - .L_2)
	.align		4
.L_2:
        /*0010*/ 	.word	index@(_Z6vecAddPfS_S_i)
        /*0014*/ 	.word	0x00000000


	//----- nvinfo : EIATTR_MIN_STACK_SIZE
	.align		4
.L_3:
        /*0018*/ 	.byte	0x04, 0x12
        /*001a*/ 	.short	(.L_5 - .L_4)
	.align		4
.L_4:
        /*001c*/ 	.word	index@(_Z6vecAddPfS_S_i)
        /*0020*/ 	.word	0x00000000
.L_5:


//--------------------- .nv.compat                --------------------------
	.section	.nv.compat,"",@"SHT_CUDA_COMPAT_INFO"
	.align	4
        /*0000*/ 	.byte	0x02, 0x09, 0x00, 0x00, 0x02, 0x02, 0x01, 0x00, 0x02, 0x05, 0x05, 0x00, 0x03, 0x07, 0x01, 0x01
        /*0010*/ 	.byte	0x02, 0x03, 0x00, 0x00, 0x02, 0x06, 0x01, 0x00, 0x04, 0x0b, 0x08, 0x00, 0x09, 0x00, 0x00, 0x00
        /*0020*/ 	.byte	0x00, 0x00, 0x00, 0x00


//--------------------- .nv.info._Z6vecAddPfS_S_i --------------------------
	.section	.nv.info._Z6vecAddPfS_S_i,"",@"SHT_CUDA_INFO"
	.sectionflags	@""
	.align	4


	//----- nvinfo : EIATTR_CUDA_API_VERSION
	.align		4
        /*0000*/ 	.byte	0x04, 0x37
        /*0002*/ 	.short	(.L_7 - .L_6)
.L_6:
        /*0004*/ 	.word	0x00000082


	//----- nvinfo : EIATTR_KPARAM_INFO
	.align		4
.L_7:
        /*0008*/ 	.byte	0x04, 0x17
        /*000a*/ 	.short	(.L_9 - .L_8)
.L_8:
        /*000c*/ 	.word	0x00000000
        /*0010*/ 	.short	0x0003
        /*0012*/ 	.short	0x0018
        /*0014*/ 	.byte	0x00, 0xf0, 0x11, 0x00


	//----- nvinfo : EIATTR_KPARAM_INFO
	.align		4
.L_9:
        /*0018*/ 	.byte	0x04, 0x17
        /*001a*/ 	.short	(.L_11 - .L_10)
.L_10:
        /*001c*/ 	.word	0x00000000
        /*0020*/ 	.short	0x0002
        /*0022*/ 	.short	0x0010
        /*0024*/ 	.byte	0x00, 0xf5, 0x21, 0x00


	//----- nvinfo : EIATTR_KPARAM_INFO
	.align		4
.L_11:
        /*0028*/ 	.byte	0x04, 0x17
        /*002a*/ 	.short	(.L_13 - .L_12)
.L_12:
        /*002c*/ 	.word	0x00000000
        /*0030*/ 	.short	0x0001
        /*0032*/ 	.short	0x0008
        /*0034*/ 	.byte	0x00, 0xf5, 0x21, 0x00


	//----- nvinfo : EIATTR_KPARAM_INFO
	.align		4
.L_13:
        /*0038*/ 	.byte	0x04, 0x17
        /*003a*/ 	.short	(.L_15 - .L_14)
.L_14:
        /*003c*/ 	.word	0x00000000
        /*0040*/ 	.short	0x0000
        /*0042*/ 	.short	0x0000
        /*0044*/ 	.byte	0x00, 0xf5, 0x21, 0x00


	//----- nvinfo : EIATTR_SPARSE_MMA_MASK
	.align		4
.L_15:
        /*0048*/ 	.byte	0x03, 0x50
        /*004a*/ 	.short	0x0000


	//----- nvinfo : EIATTR_MAXREG_COUNT
	.align		4
        /*004c*/ 	.byte	0x03, 0x1b
        /*004e*/ 	.short	0x00ff


	//----- nvinfo : EIATTR_MERCURY_ISA_VERSION
	.align		4
        /*0050*/ 	.byte	0x03, 0x5f
        /*0052*/ 	.short	0x0101


	//----- nvinfo : EIATTR_VRC_CTA_INIT_COUNT
	.align		4
        /*0054*/ 	.byte	0x02, 0x4a
	.zero		1
	.zero		1


	//----- nvinfo : EIATTR_EXIT_INSTR_OFFSETS
	.align		4
        /*0058*/ 	.byte	0x04, 0x1c
        /*005a*/ 	.short	(.L_17 - .L_16)


	//   ....[0]....
.L_16:
        /*005c*/ 	.word	0x000000d0


	//   ....[1]....
        /*0060*/ 	.word	0x00000190


	//----- nvinfo : EIATTR_CBANK_PARAM_SIZE
	.align		4
.L_17:
        /*0064*/ 	.byte	0x03, 0x19
        /*0066*/ 	.short	0x001c


	//----- nvinfo : EIATTR_PARAM_CBANK
	.align		4
        /*0068*/ 	.byte	0x04, 0x0a
        /*006a*/ 	.short	(.L_19 - .L_18)
	.align		4
.L_18:
        /*006c*/ 	.word	index@(.nv.constant0._Z6vecAddPfS_S_i)
        /*0070*/ 	.short	0x0380
        /*0072*/ 	.short	0x001c


	//----- nvinfo : EIATTR_SW_WAR
	.align		4
.L_19:
        /*0074*/ 	.byte	0x04, 0x36
        /*0076*/ 	.short	(.L_21 - .L_20)
.L_20:
        /*0078*/ 	.word	0x00000008
.L_21:


//--------------------- .nv.callgraph             --------------------------
	.section	.nv.callgraph,"",@"SHT_CUDA_CALLGRAPH"
	.align	4
	.sectionentsize	8
	.align		4
        /*0000*/ 	.word	0x00000000
	.align		4
        /*0004*/ 	.word	0xffffffff
	.align		4
        /*0008*/ 	.word	0x00000000
	.align		4
        /*000c*/ 	.word	0xfffffffe
	.align		4
        /*0010*/ 	.word	0x00000000
	.align		4
        /*0014*/ 	.word	0xfffffffd
	.align		4
        /*0018*/ 	.word	0x00000000
	.align		4
        /*001c*/ 	.word	0xfffffffc


//--------------------- .text._Z6vecAddPfS_S_i    --------------------------
	.section	.text._Z6vecAddPfS_S_i,"ax",@progbits
	.align	128
        .global         _Z6vecAddPfS_S_i
        .type           _Z6vecAddPfS_S_i,@function
        .size           _Z6vecAddPfS_S_i,(.L_x_1 - _Z6vecAddPfS_S_i)
        .other          _Z6vecAddPfS_S_i,@"STO_CUDA_ENTRY STV_DEFAULT"
_Z6vecAddPfS_S_i:
.text._Z6vecAddPfS_S_i:
[----:B------:R-:W-:Y:S01]  /*0000*/  LDC R1, c[0x0][0x37c] ;  /* 0x0000df00ff017b82 */ /* 0x000fe20000000800 */
[----:B------:R-:W0:Y:S07]  /*0010*/  S2R R3, SR_TID.Y ;  /* 0x0000000000037919 */ /* 0x000e2e0000002200 */
[----:B------:R-:W0:Y:S01]  /*0020*/  S2UR UR4, SR_CTAID.Y ;  /* 0x00000000000479c3 */ /* 0x000e220000002600 */
[----:B------:R-:W1:Y:S01]  /*0030*/  LDCU UR7, c[0x0][0x398] ;  /* 0x00007300ff0777ac */ /* 0x000e620008000800 */
[----:B------:R-:W2:Y:S06]  /*0040*/  S2R R9, SR_TID.X ;  /* 0x0000000000097919 */ /* 0x000eac0000002100 */
[----:B------:R-:W0:Y:S01]  /*0050*/  LDC R0, c[0x0][0x364] ;  /* 0x0000d900ff007b82 */ /* 0x000e220000000800 */
[----:B------:R-:W2:Y:S07]  /*0060*/  LDCU UR6, c[0x0][0x360] ;  /* 0x00006c00ff0677ac */ /* 0x000eae0008000800 */
[----:B------:R-:W3:Y:S08]  /*0070*/  S2UR UR5, SR_CTAID.X ;  /* 0x00000000000579c3 */ /* 0x000ef00000002500 */
[----:B------:R-:W3:Y:S01]  /*0080*/  LDC R5, c[0x0][0x370] ;  /* 0x0000dc00ff057b82 */ /* 0x000ee20000000800 */
[----:B0-----:R-:W-:-:S04]  /*0090*/  IMAD R0, R0, UR4, R3 ;  /* 0x0000000400007c24 */ /* 0x001fc8000f8e0203 */
[----:B---3--:R-:W-:-:S04]  /*00a0*/  IMAD R0, R0, R5, UR5 ;  /* 0x0000000500007e24 */ /* 0x008fc8000f8e0205 */
[----:B--2---:R-:W-:-:S05]  /*00b0*/  IMAD R9, R0, UR6, R9 ;  /* 0x0000000600097c24 */ /* 0x004fca000f8e0209 */
[----:B-1----:R-:W-:-:S13]  /*00c0*/  ISETP.GE.AND P0, PT, R9, UR7, PT ;  /* 0x0000000709007c0c */ /* 0x002fda000bf06270 */
[----:B------:R-:W-:Y:S05]  /*00d0*/  @P0 EXIT ;  /* 0x000000000000094d */ /* 0x000fea0003800000 */
[----:B------:R-:W0:Y:S01]  /*00e0*/  LDC.64 R2, c[0x0][0x380] ;  /* 0x0000e000ff027b82 */ /* 0x000e220000000a00 */
[----:B------:R-:W1:Y:S07]  /*00f0*/  LDCU.64 UR4, c[0x0][0x358] ;  /* 0x00006b00ff0477ac */ /* 0x000e6e0008000a00 */
[----:B------:R-:W2:Y:S08]  /*0100*/  LDC.64 R4, c[0x0][0x388] ;  /* 0x0000e200ff047b82 */ /* 0x000eb00000000a00 */
[----:B------:R-:W3:Y:S01]  /*0110*/  LDC.64 R6, c[0x0][0x390] ;  /* 0x0000e400ff067b82 */ /* 0x000ee20000000a00 */
[----:B0-----:R-:W-:-:S06]  /*0120*/  IMAD.WIDE R2, R9, 0x4, R2 ;  /* 0x0000000409027825 */ /* 0x001fcc00078e0202 */
[----:B-1----:R-:W4:Y:S01]  /*0130*/  LDG.E R2, desc[UR4][R2.64] ;  /* 0x0000000402027981 */ /* 0x002f22000c1e1900 */
[----:B--2---:R-:W-:-:S06]  /*0140*/  IMAD.WIDE R4, R9, 0x4, R4 ;  /* 0x0000000409047825 */ /* 0x004fcc00078e0204 */
[----:B------:R-:W4:Y:S01]  /*0150*/  LDG.E R5, desc[UR4][R4.64] ;  /* 0x0000000404057981 */ /* 0x000f22000c1e1900 */
[----:B---3--:R-:W-:-:S04]  /*0160*/  IMAD.WIDE R6, R9, 0x4, R6 ;  /* 0x0000000409067825 */ /* 0x008fc800078e0206 */
[----:B----4-:R-:W-:-:S05]  /*0170*/  FADD R9, R2, R5 ;  /* 0x0000000502097221 */ /* 0x010fca0000000000 */
[----:B------:R-:W-:Y:S01]  /*0180*/  STG.E desc[UR4][R6.64], R9 ;  /* 0x0000000906007986 */ /* 0x000fe2000c101904 */
[----:B------:R-:W-:Y:S05]  /*0190*/  EXIT ;  /* 0x000000000000794d */ /* 0x000fea0003800000 */
.L_x_0:
[----:B------:R-:W-:-:S00]  /*01a0*/  BRA `(.L_x_0) ;  /* 0xfffffffc00fc7947 */ /* 0x000fc0000383ffff */
[----:B------:R-:W-:-:S00]  /*01b0*/  NOP ;  /* 0x0000000000007918 */ /* 0x000fc00000000000 */
        /* <DEDUP_REMOVED lines=12> */
.L_x_1:


//--------------------- .nv.shared.reserved.0     --------------------------
	.section	.nv.shared.reserved.0,"aw",@nobits
	.weak		__nv_reservedSMEM_offset_0_alias
	.size		__nv_reservedSMEM_offset_0_alias, 0, 64
	.other		__nv_reservedSMEM_offset_0_alias,@"STO_CUDA_RESERVED_SHARED STV_DEFAULT"
__nv_reservedSMEM_offset_0_alias:
	.zero		0
	.zero		64


//--------------------- .nv.constant0._Z6vecAddPfS_S_i --------------------------
	.section	.nv.constant0._Z6vecAddPfS_S_i,"a",@progbits
	.sectionflags	@""
	.align	4
.nv.constant0._Z6vecAddPfS_S_i:
	.zero		924


//--------------------- SYMBOLS --------------------------

	.type		.nv.reservedSmem.offset0,@object
	.size		.nv.reservedSmem.offset0,0x4
